//
// Generated by NVIDIA NVVM Compiler
//
// Compiler Build ID: CL-36424714
// Cuda compilation tools, release 13.0, V13.0.88
// Based on NVVM 20.0.0
//

.version 9.0
.target sm_100
.address_size 64

	// .globl	_Z7sum_vecPfS_i
// _ZZ7sum_vecPfS_iE10shared_sum has been demoted

.visible .entry _Z7sum_vecPfS_i(
	.param .u64 .ptr .align 1 _Z7sum_vecPfS_i_param_0,
	.param .u64 .ptr .align 1 _Z7sum_vecPfS_i_param_1,
	.param .u32 _Z7sum_vecPfS_i_param_2
)
{
	.reg .pred 	%p<14>;
	.reg .b32 	%r<53>;
	.reg .b32 	%f<89>;
	.reg .b64 	%rd<16>;
	// demoted variable
	.shared .align 4 .b8 _ZZ7sum_vecPfS_iE10shared_sum[1024];
	ld.param.u64 	%rd4, [_Z7sum_vecPfS_i_param_0];
	ld.param.u64 	%rd3, [_Z7sum_vecPfS_i_param_1];
	ld.param.u32 	%r31, [_Z7sum_vecPfS_i_param_2];
	cvta.to.global.u64 	%rd1, %rd4;
	mov.u32 	%r1, %ctaid.x;
	mov.u32 	%r2, %ntid.x;
	mov.u32 	%r3, %tid.x;
	mad.lo.s32 	%r4, %r1, %r2, %r3;
	cvt.rn.f32.s32 	%f15, %r31;
	cvt.rn.f32.u32 	%f16, %r2;
	div.rn.f32 	%f17, %f15, %f16;
	cvt.rpi.f32.f32 	%f18, %f17;
	cvt.rzi.s32.f32 	%r32, %f18;
	mul.lo.s32 	%r47, %r32, %r4;
	add.s32 	%r33, %r47, %r32;
	min.s32 	%r6, %r33, %r31;
	setp.ge.s32 	%p1, %r47, %r6;
	@%p1 bra 	$L__BB0_14;
	shl.b32 	%r34, %r4, 2;
	mov.u32 	%r35, _ZZ7sum_vecPfS_iE10shared_sum;
	add.s32 	%r7, %r35, %r34;
	ld.shared.f32 	%f88, [%r7];
	sub.s32 	%r8, %r6, %r47;
	and.b32  	%r9, %r8, 15;
	sub.s32 	%r36, %r47, %r6;
	setp.gt.u32 	%p2, %r36, -16;
	@%p2 bra 	$L__BB0_4;
	and.b32  	%r37, %r8, -16;
	neg.s32 	%r45, %r37;
	add.s64 	%rd2, %rd1, 32;
$L__BB0_3:
	.pragma "nounroll";
	mul.wide.s32 	%rd5, %r47, 4;
	add.s64 	%rd6, %rd2, %rd5;
	ld.global.f32 	%f20, [%rd6+-32];
	add.f32 	%f21, %f20, %f88;
	ld.global.f32 	%f22, [%rd6+-28];
	add.f32 	%f23, %f22, %f21;
	ld.global.f32 	%f24, [%rd6+-24];
	add.f32 	%f25, %f24, %f23;
	ld.global.f32 	%f26, [%rd6+-20];
	add.f32 	%f27, %f26, %f25;
	ld.global.f32 	%f28, [%rd6+-16];
	add.f32 	%f29, %f28, %f27;
	ld.global.f32 	%f30, [%rd6+-12];
	add.f32 	%f31, %f30, %f29;
	ld.global.f32 	%f32, [%rd6+-8];
	add.f32 	%f33, %f32, %f31;
	ld.global.f32 	%f34, [%rd6+-4];
	add.f32 	%f35, %f34, %f33;
	ld.global.f32 	%f36, [%rd6];
	add.f32 	%f37, %f36, %f35;
	ld.global.f32 	%f38, [%rd6+4];
	add.f32 	%f39, %f38, %f37;
	ld.global.f32 	%f40, [%rd6+8];
	add.f32 	%f41, %f40, %f39;
	ld.global.f32 	%f42, [%rd6+12];
	add.f32 	%f43, %f42, %f41;
	ld.global.f32 	%f44, [%rd6+16];
	add.f32 	%f45, %f44, %f43;
	ld.global.f32 	%f46, [%rd6+20];
	add.f32 	%f47, %f46, %f45;
	ld.global.f32 	%f48, [%rd6+24];
	add.f32 	%f49, %f48, %f47;
	ld.global.f32 	%f50, [%rd6+28];
	add.f32 	%f88, %f50, %f49;
	add.s32 	%r47, %r47, 16;
	add.s32 	%r45, %r45, 16;
	setp.ne.s32 	%p3, %r45, 0;
	@%p3 bra 	$L__BB0_3;
$L__BB0_4:
	setp.eq.s32 	%p4, %r9, 0;
	@%p4 bra 	$L__BB0_13;
	and.b32  	%r16, %r8, 7;
	setp.lt.u32 	%p5, %r9, 8;
	@%p5 bra 	$L__BB0_7;
	mul.wide.s32 	%rd7, %r47, 4;
	add.s64 	%rd8, %rd1, %rd7;
	ld.global.f32 	%f52, [%rd8];
	add.f32 	%f53, %f52, %f88;
	ld.global.f32 	%f54, [%rd8+4];
	add.f32 	%f55, %f54, %f53;
	ld.global.f32 	%f56, [%rd8+8];
	add.f32 	%f57, %f56, %f55;
	ld.global.f32 	%f58, [%rd8+12];
	add.f32 	%f59, %f58, %f57;
	ld.global.f32 	%f60, [%rd8+16];
	add.f32 	%f61, %f60, %f59;
	ld.global.f32 	%f62, [%rd8+20];
	add.f32 	%f63, %f62, %f61;
	ld.global.f32 	%f64, [%rd8+24];
	add.f32 	%f65, %f64, %f63;
	ld.global.f32 	%f66, [%rd8+28];
	add.f32 	%f88, %f66, %f65;
	add.s32 	%r47, %r47, 8;
$L__BB0_7:
	setp.eq.s32 	%p6, %r16, 0;
	@%p6 bra 	$L__BB0_13;
	and.b32  	%r19, %r8, 3;
	setp.lt.u32 	%p7, %r16, 4;
	@%p7 bra 	$L__BB0_10;
	mul.wide.s32 	%rd9, %r47, 4;
	add.s64 	%rd10, %rd1, %rd9;
	ld.global.f32 	%f68, [%rd10];
	add.f32 	%f69, %f68, %f88;
	ld.global.f32 	%f70, [%rd10+4];
	add.f32 	%f71, %f70, %f69;
	ld.global.f32 	%f72, [%rd10+8];
	add.f32 	%f73, %f72, %f71;
	ld.global.f32 	%f74, [%rd10+12];
	add.f32 	%f88, %f74, %f73;
	add.s32 	%r47, %r47, 4;
$L__BB0_10:
	setp.eq.s32 	%p8, %r19, 0;
	@%p8 bra 	$L__BB0_13;
	neg.s32 	%r50, %r19;
$L__BB0_12:
	.pragma "nounroll";
	mul.wide.s32 	%rd11, %r47, 4;
	add.s64 	%rd12, %rd1, %rd11;
	ld.global.f32 	%f75, [%rd12];
	add.f32 	%f88, %f75, %f88;
	add.s32 	%r47, %r47, 1;
	add.s32 	%r50, %r50, 1;
	setp.ne.s32 	%p9, %r50, 0;
	@%p9 bra 	$L__BB0_12;
$L__BB0_13:
	st.shared.f32 	[%r7], %f88;
$L__BB0_14:
	bar.sync 	0;
	setp.lt.u32 	%p10, %r2, 2;
	@%p10 bra 	$L__BB0_19;
	shl.b32 	%r27, %r3, 1;
	mov.b32 	%r52, 1;
	mov.u32 	%r41, _ZZ7sum_vecPfS_iE10shared_sum;
$L__BB0_16:
	mul.lo.s32 	%r29, %r27, %r52;
	setp.ge.u32 	%p11, %r29, %r2;
	@%p11 bra 	$L__BB0_18;
	add.s32 	%r39, %r29, %r52;
	shl.b32 	%r40, %r39, 2;
	add.s32 	%r42, %r41, %r40;
	ld.shared.f32 	%f76, [%r42];
	shl.b32 	%r43, %r29, 2;
	add.s32 	%r44, %r41, %r43;
	ld.shared.f32 	%f77, [%r44];
	add.f32 	%f78, %f76, %f77;
	st.shared.f32 	[%r44], %f78;
$L__BB0_18:
	bar.sync 	0;
	shl.b32 	%r52, %r52, 1;
	setp.lt.u32 	%p12, %r52, %r2;
	@%p12 bra 	$L__BB0_16;
$L__BB0_19:
	setp.ne.s32 	%p13, %r3, 0;
	@%p13 bra 	$L__BB0_21;
	ld.shared.f32 	%f79, [_ZZ7sum_vecPfS_iE10shared_sum];
	cvta.to.global.u64 	%rd13, %rd3;
	mul.wide.u32 	%rd14, %r1, 4;
	add.s64 	%rd15, %rd13, %rd14;
	st.global.f32 	[%rd15], %f79;
$L__BB0_21:
	ret;

}


// ===== COMPILED SASS (sm_100) =====

	.target	sm_100

	.elftype	@"ET_EXEC"


//--------------------- .note.nv.tkinfo           --------------------------
	.section	.note.nv.tkinfo,"",@"SHT_NOTE"
	.sectionflags	@"SHF_NOTE_NV_TKINFO"
	.tkinfo
        /*0018*/ 	.word	0x00000002
        /*0030*/ 	.string	""
        /*0030*/ 	.string	"ptxas"
        /*0030*/ 	.string	"Cuda compilation tools, release 13.0, V13.0.88"
        /*0030*/ 	.string	"Build cuda_13.0.r13.0/compiler.36424714_0"
        /*0030*/ 	.string	"-arch sm_100 -m 64 "



//--------------------- .note.nv.cuinfo           --------------------------
	.section	.note.nv.cuinfo,"",@"SHT_NOTE"
	.sectionflags	@"SHF_NOTE_NV_CUINFO"
        /*0018*/ 	.short	0x0002
        /*001a*/ 	.short	0x0064
        /*001c*/ 	.short	0x0082
	.zero		2


//--------------------- .nv.info                  --------------------------
	.section	.nv.info,"",@"SHT_CUDA_INFO"
	.align	4


	//----- nvinfo : EIATTR_REGCOUNT
	.align		4
        /*0000*/ 	.byte	0x04, 0x2f
        /*0002*/ 	.short	(.L_1 - .L_0)
	.align		4
.L_0:
        /*0004*/ 	.word	index@(_Z7sum_vecPfS_i)
        /*0008*/ 	.word	0x0000001e


	//----- nvinfo : EIATTR_FRAME_SIZE
	.align		4
.L_1:
        /*000c*/ 	.byte	0x04, 0x11
        /*000e*/ 	.short	(.L_3 - .L_2)
	.align		4
.L_2:
        /*0010*/ 	.word	index@($__internal_0_$__cuda_sm3x_div_rn_noftz_f32_slowpath)
        /*0014*/ 	.word	0x00000000


	//----- nvinfo : EIATTR_FRAME_SIZE
	.align		4
.L_3:
        /*0018*/ 	.byte	0x04, 0x11
        /*001a*/ 	.short	(.L_5 - .L_4)
	.align		4
.L_4:
        /*001c*/ 	.word	index@(_Z7sum_vecPfS_i)
        /*0020*/ 	.word	0x00000000


	//----- nvinfo : EIATTR_MIN_STACK_SIZE
	.align		4
.L_5:
        /*0024*/ 	.byte	0x04, 0x12
        /*0026*/ 	.short	(.L_7 - .L_6)
	.align		4
.L_6:
        /*0028*/ 	.word	index@(_Z7sum_vecPfS_i)
        /*002c*/ 	.word	0x00000000
.L_7:


//--------------------- .nv.compat                --------------------------
	.section	.nv.compat,"",@"SHT_CUDA_COMPAT_INFO"
	.align	4
        /*0000*/ 	.byte	0x02, 0x09, 0x00, 0x00, 0x02, 0x02, 0x01, 0x00, 0x02, 0x05, 0x05, 0x00, 0x03, 0x07, 0x01, 0x01
        /*0010*/ 	.byte	0x02, 0x03, 0x00, 0x00, 0x02, 0x06, 0x01, 0x00, 0x04, 0x0b, 0x08, 0x00, 0x01, 0x00, 0x00, 0x00
        /*0020*/ 	.byte	0x00, 0x00, 0x00, 0x00


//--------------------- .nv.info._Z7sum_vecPfS_i  --------------------------
	.section	.nv.info._Z7sum_vecPfS_i,"",@"SHT_CUDA_INFO"
	.sectionflags	@""
	.align	4


	//----- nvinfo : EIATTR_CUDA_API_VERSION
	.align		4
        /*0000*/ 	.byte	0x04, 0x37
        /*0002*/ 	.short	(.L_9 - .L_8)
.L_8:
        /*0004*/ 	.word	0x00000082


	//----- nvinfo : EIATTR_KPARAM_INFO
	.align		4
.L_9:
        /*0008*/ 	.byte	0x04, 0x17
        /*000a*/ 	.short	(.L_11 - .L_10)
.L_10:
        /*000c*/ 	.word	0x00000000
        /*0010*/ 	.short	0x0002
        /*0012*/ 	.short	0x0010
        /*0014*/ 	.byte	0x00, 0xf0, 0x11, 0x00


	//----- nvinfo : EIATTR_KPARAM_INFO
	.align		4
.L_11:
        /*0018*/ 	.byte	0x04, 0x17
        /*001a*/ 	.short	(.L_13 - .L_12)
.L_12:
        /*001c*/ 	.word	0x00000000
        /*0020*/ 	.short	0x0001
        /*0022*/ 	.short	0x0008
        /*0024*/ 	.byte	0x00, 0xf5, 0x21, 0x00


	//----- nvinfo : EIATTR_KPARAM_INFO
	.align		4
.L_13:
        /*0028*/ 	.byte	0x04, 0x17
        /*002a*/ 	.short	(.L_15 - .L_14)
.L_14:
        /*002c*/ 	.word	0x00000000
        /*0030*/ 	.short	0x0000
        /*0032*/ 	.short	0x0000
        /*0034*/ 	.byte	0x00, 0xf5, 0x21, 0x00


	//----- nvinfo : EIATTR_SPARSE_MMA_MASK
	.align		4
.L_15:
        /*0038*/ 	.byte	0x03, 0x50
        /*003a*/ 	.short	0x0000


	//----- nvinfo : EIATTR_MAXREG_COUNT
	.align		4
        /*003c*/ 	.byte	0x03, 0x1b
        /*003e*/ 	.short	0x00ff


	//----- nvinfo : EIATTR_NUM_BARRIERS
	.align		4
        /*0040*/ 	.byte	0x02, 0x4c
        /*0042*/ 	.byte	0x01
	.zero		1


	//----- nvinfo : EIATTR_MERCURY_ISA_VERSION
	.align		4
        /*0044*/ 	.byte	0x03, 0x5f
        /*0046*/ 	.short	0x0101


	//----- nvinfo : EIATTR_VRC_CTA_INIT_COUNT
	.align		4
        /*0048*/ 	.byte	0x02, 0x4a
	.zero		1
	.zero		1


	//----- nvinfo : EIATTR_EXIT_INSTR_OFFSETS
	.align		4
        /*004c*/ 	.byte	0x04, 0x1c
        /*004e*/ 	.short	(.L_17 - .L_16)


	//   ....[0]....
.L_16:
        /*0050*/ 	.word	0x00000a20


	//   ....[1]....
        /*0054*/ 	.word	0x00000aa0


	//----- nvinfo : EIATTR_CRS_STACK_SIZE
	.align		4
.L_17:
        /*0058*/ 	.byte	0x04, 0x1e
        /*005a*/ 	.short	(.L_19 - .L_18)
.L_18:
        /*005c*/ 	.word	0x00000000


	//----- nvinfo : EIATTR_CBANK_PARAM_SIZE
	.align		4
.L_19:
        /*0060*/ 	.byte	0x03, 0x19
        /*0062*/ 	.short	0x0014


	//----- nvinfo : EIATTR_PARAM_CBANK
	.align		4
        /*0064*/ 	.byte	0x04, 0x0a
        /*0066*/ 	.short	(.L_21 - .L_20)
	.align		4
.L_20:
        /*0068*/ 	.word	index@(.nv.constant0._Z7sum_vecPfS_i)
        /*006c*/ 	.short	0x0380
        /*006e*/ 	.short	0x0014


	//----- nvinfo : EIATTR_SW_WAR
	.align		4
.L_21:
        /*0070*/ 	.byte	0x04, 0x36
        /*0072*/ 	.short	(.L_23 - .L_22)
.L_22:
        /*0074*/ 	.word	0x00000008
.L_23:


//--------------------- .nv.callgraph             --------------------------
	.section	.nv.callgraph,"",@"SHT_CUDA_CALLGRAPH"
	.align	4
	.sectionentsize	8
	.align		4
        /*0000*/ 	.word	0x00000000
	.align		4
        /*0004*/ 	.word	0xffffffff
	.align		4
        /*0008*/ 	.word	0x00000000
	.align		4
        /*000c*/ 	.word	0xfffffffe
	.align		4
        /*0010*/ 	.word	0x00000000
	.align		4
        /*0014*/ 	.word	0xfffffffd
	.align		4
        /*0018*/ 	.word	0x00000000
	.align		4
        /*001c*/ 	.word	0xfffffffc


//--------------------- .text._Z7sum_vecPfS_i     --------------------------
	.section	.text._Z7sum_vecPfS_i,"ax",@progbits
	.align	128
        .global         _Z7sum_vecPfS_i
        .type           _Z7sum_vecPfS_i,@function
        .size           _Z7sum_vecPfS_i,(.L_x_24 - _Z7sum_vecPfS_i)
        .other          _Z7sum_vecPfS_i,@"STO_CUDA_ENTRY STV_DEFAULT"
_Z7sum_vecPfS_i:
.text._Z7sum_vecPfS_i:
[----:B------:R-:W-:Y:S01]  /*0000*/  LDC R1, c[0x0][0x37c] ;  /* 0x0000df00ff017b82 */ /* 0x000fe20000000800 */
[----:B------:R-:W0:Y:S01]  /*0010*/  LDCU UR6, c[0x0][0x360] ;  /* 0x00006c00ff0677ac */ /* 0x000e220008000800 */
[----:B------:R-:W1:Y:S01]  /*0020*/  S2R R6, SR_CTAID.X ;  /* 0x0000000000067919 */ /* 0x000e620000002500 */
[----:B------:R-:W2:Y:S01]  /*0030*/  LDCU UR4, c[0x0][0x390] ;  /* 0x00007200ff0477ac */ /* 0x000ea20008000800 */
[----:B------:R-:W1:Y:S01]  /*0040*/  S2R R7, SR_TID.X ;  /* 0x0000000000077919 */ /* 0x000e620000002100 */
[----:B0-----:R-:W-:-:S04]  /*0050*/  I2FP.F32.U32 R3, UR6 ;  /* 0x0000000600037c45 */ /* 0x001fc80008201000 */
[----:B------:R-:W0:Y:S01]  /*0060*/  MUFU.RCP R2, R3 ;  /* 0x0000000300027308 */ /* 0x000e220000001000 */
[----:B--2---:R-:W-:-:S07]  /*0070*/  I2FP.F32.S32 R0, UR4 ;  /* 0x0000000400007c45 */ /* 0x004fce0008201400 */
[----:B------:R-:W2:Y:S01]  /*0080*/  FCHK P0, R0, R3 ;  /* 0x0000000300007302 */ /* 0x000ea20000000000 */
[----:B0-----:R-:W-:-:S04]  /*0090*/  FFMA R5, -R3, R2, 1 ;  /* 0x3f80000003057423 */ /* 0x001fc80000000102 */
[----:B------:R-:W-:Y:S01]  /*00a0*/  FFMA R5, R2, R5, R2 ;  /* 0x0000000502057223 */ /* 0x000fe20000000002 */
[----:B-1----:R-:W-:-:S03]  /*00b0*/  IMAD R2, R6, UR6, R7 ;  /* 0x0000000606027c24 */ /* 0x002fc6000f8e0207 */
[----:B------:R-:W-:-:S04]  /*00c0*/  FFMA R4, R0, R5, RZ ;  /* 0x0000000500047223 */ /* 0x000fc800000000ff */
[----:B------:R-:W-:-:S04]  /*00d0*/  FFMA R8, -R3, R4, R0 ;  /* 0x0000000403087223 */ /* 0x000fc80000000100 */
[----:B------:R-:W-:Y:S01]  /*00e0*/  FFMA R4, R5, R8, R4 ;  /* 0x0000000805047223 */ /* 0x000fe20000000004 */
[----:B--2---:R-:W-:Y:S06]  /*00f0*/  @!P0 BRA `(.L_x_0) ;  /* 0x00000000000c8947 */ /* 0x004fec0003800000 */
[----:B------:R-:W-:-:S07]  /*0100*/  MOV R4, 0x120 ;  /* 0x0000012000047802 */ /* 0x000fce0000000f00 */
[----:B------:R-:W-:Y:S05]  /*0110*/  CALL.REL.NOINC `($__internal_0_$__cuda_sm3x_div_rn_noftz_f32_slowpath) ;  /* 0x0000000800647944 */ /* 0x000fea0003c00000 */
[----:B------:R-:W-:-:S07]  /*0120*/  IMAD.MOV.U32 R4, RZ, RZ, R0 ;  /* 0x000000ffff047224 */ /* 0x000fce00078e0000 */
.L_x_0:
[----:B------:R-:W0:Y:S01]  /*0130*/  F2I.CEIL.NTZ R3, R4 ;  /* 0x0000000400037305 */ /* 0x000e22000020b100 */
[----:B------:R-:W1:Y:S01]  /*0140*/  LDCU UR4, c[0x0][0x390] ;  /* 0x00007200ff0477ac */ /* 0x000e620008000800 */
[----:B------:R-:W-:Y:S01]  /*0150*/  BSSY.RECONVERGENT B0, `(.L_x_1) ;  /* 0x0000076000007945 */ /* 0x000fe20003800200 */
[----:B------:R-:W2:Y:S01]  /*0160*/  LDCU.64 UR8, c[0x0][0x358] ;  /* 0x00006b00ff0877ac */ /* 0x000ea20008000a00 */
[----:B0-----:R-:W-:-:S05]  /*0170*/  IMAD R9, R2, R3, RZ ;  /* 0x0000000302097224 */ /* 0x001fca00078e02ff */
[----:B-1----:R-:W-:-:S04]  /*0180*/  VIADDMNMX R10, R9, R3, UR4, PT ;  /* 0x00000004090a7e46 */ /* 0x002fc8000b800103 */
[----:B------:R-:W-:-:S13]  /*0190*/  ISETP.GE.AND P0, PT, R9, R10, PT ;  /* 0x0000000a0900720c */ /* 0x000fda0003f06270 */
[----:B--2---:R-:W-:Y:S05]  /*01a0*/  @P0 BRA `(.L_x_2) ;  /* 0x0000000400c00947 */ /* 0x004fea0003800000 */
[----:B------:R-:W0:Y:S01]  /*01b0*/  S2UR UR5, SR_CgaCtaId ;  /* 0x00000000000579c3 */ /* 0x000e220000008800 */
[----:B------:R-:W-:Y:S01]  /*01c0*/  UMOV UR4, 0x400 ;  /* 0x0000040000047882 */ /* 0x000fe20000000000 */
[----:B------:R-:W-:Y:S01]  /*01d0*/  IMAD.IADD R8, R10, 0x1, -R9 ;  /* 0x000000010a087824 */ /* 0x000fe200078e0a09 */
[----:B------:R-:W-:Y:S01]  /*01e0*/  BSSY.RECONVERGENT B1, `(.L_x_3) ;  /* 0x0000033000017945 */ /* 0x000fe20003800200 */
[----:B0-----:R-:W-:-:S06]  /*01f0*/  ULEA UR4, UR5, UR4, 0x18 ;  /* 0x0000000405047291 */ /* 0x001fcc000f8ec0ff */
[----:B------:R-:W-:Y:S02]  /*0200*/  LEA R0, R2, UR4, 0x2 ;  /* 0x0000000402007c11 */ /* 0x000fe4000f8e10ff */
[----:B------:R-:W-:Y:S02]  /*0210*/  IADD3 R2, PT, PT, -R10, R9, RZ ;  /* 0x000000090a027210 */ /* 0x000fe40007ffe1ff */
[----:B------:R-:W-:Y:S01]  /*0220*/  LOP3.LUT R10, R8, 0xf, RZ, 0xc0, !PT ;  /* 0x0000000f080a7812 */ /* 0x000fe200078ec0ff */
[----:B------:R0:W1:Y:S01]  /*0230*/  LDS R11, [R0] ;  /* 0x00000000000b7984 */ /* 0x0000620000000800 */
[----:B------:R-:W-:Y:S02]  /*0240*/  ISETP.GT.U32.AND P1, PT, R2, -0x10, PT ;  /* 0xfffffff00200780c */ /* 0x000fe40003f24070 */
[----:B------:R-:W-:-:S11]  /*0250*/  ISETP.NE.AND P0, PT, R10, RZ, PT ;  /* 0x000000ff0a00720c */ /* 0x000fd60003f05270 */
[----:B0-----:R-:W-:Y:S05]  /*0260*/  @P1 BRA `(.L_x_4) ;  /* 0x0000000000a81947 */ /* 0x001fea0003800000 */
[----:B------:R-:W0:Y:S01]  /*0270*/  LDC.64 R2, c[0x0][0x380] ;  /* 0x0000e000ff027b82 */ /* 0x000e220000000a00 */
[----:B------:R-:W-:-:S05]  /*0280*/  LOP3.LUT R13, R8, 0xfffffff0, RZ, 0xc0, !PT ;  /* 0xfffffff0080d7812 */ /* 0x000fca00078ec0ff */
[----:B------:R-:W-:Y:S01]  /*0290*/  IMAD.MOV R13, RZ, RZ, -R13 ;  /* 0x000000ffff0d7224 */ /* 0x000fe200078e0a0d */
[----:B0-----:R-:W-:-:S05]  /*02a0*/  IADD3 R2, P1, PT, R2, 0x20, RZ ;  /* 0x0000002002027810 */ /* 0x001fca0007f3e0ff */
[----:B------:R-:W-:-:S08]  /*02b0*/  IMAD.X R3, RZ, RZ, R3, P1 ;  /* 0x000000ffff037224 */ /* 0x000fd000008e0603 */
.L_x_5:
[----:B------:R-:W-:-:S05]  /*02c0*/  IMAD.WIDE R4, R9, 0x4, R2 ;  /* 0x0000000409047825 */ /* 0x000fca00078e0202 */
[----:B------:R-:W1:Y:S04]  /*02d0*/  LDG.E R26, desc[UR8][R4.64+-0x20] ;  /* 0xffffe008041a7981 */ /* 0x000e68000c1e1900 */
[----:B------:R-:W2:Y:S04]  /*02e0*/  LDG.E R27, desc[UR8][R4.64+-0x1c] ;  /* 0xffffe408041b7981 */ /* 0x000ea8000c1e1900 */
[----:B------:R-:W3:Y:S04]  /*02f0*/  LDG.E R24, desc[UR8][R4.64+-0x18] ;  /* 0xffffe80804187981 */ /* 0x000ee8000c1e1900 */
[----:B------:R-:W4:Y:S04]  /*0300*/  LDG.E R23, desc[UR8][R4.64+-0x14] ;  /* 0xffffec0804177981 */ /* 0x000f28000c1e1900 */
[----:B------:R-:W5:Y:S04]  /*0310*/  LDG.E R22, desc[UR8][R4.64+-0x10] ;  /* 0xfffff00804167981 */ /* 0x000f68000c1e1900 */
        /* <DEDUP_REMOVED lines=9> */
[----:B------:R-:W5:Y:S01]  /*03b0*/  LDG.E R25, desc[UR8][R4.64+0x1c] ;  /* 0x00001c0804197981 */ /* 0x000f62000c1e1900 */
[----:B-1----:R-:W-:-:S03]  /*03c0*/  FADD R26, R26, R11 ;  /* 0x0000000b1a1a7221 */ /* 0x002fc60000000000 */
[----:B------:R-:W5:Y:S01]  /*03d0*/  LDG.E R11, desc[UR8][R4.64+0x18] ;  /* 0x00001808040b7981 */ /* 0x000f62000c1e1900 */
[----:B--2---:R-:W-:-:S04]  /*03e0*/  FADD R27, R26, R27 ;  /* 0x0000001b1a1b7221 */ /* 0x004fc80000000000 */
[----:B---3--:R-:W-:-:S04]  /*03f0*/  FADD R24, R27, R24 ;  /* 0x000000181b187221 */ /* 0x008fc80000000000 */
[----:B----4-:R-:W-:-:S04]  /*0400*/  FADD R23, R24, R23 ;  /* 0x0000001718177221 */ /* 0x010fc80000000000 */
[----:B-----5:R-:W-:-:S04]  /*0410*/  FADD R22, R23, R22 ;  /* 0x0000001617167221 */ /* 0x020fc80000000000 */
[----:B------:R-:W-:-:S04]  /*0420*/  FADD R21, R22, R21 ;  /* 0x0000001516157221 */ /* 0x000fc80000000000 */
[----:B------:R-:W-:-:S04]  /*0430*/  FADD R20, R21, R20 ;  /* 0x0000001415147221 */ /* 0x000fc80000000000 */
[----:B------:R-:W-:-:S04]  /*0440*/  FADD R19, R20, R19 ;  /* 0x0000001314137221 */ /* 0x000fc80000000000 */
[----:B------:R-:W-:-:S04]  /*0450*/  FADD R18, R19, R18 ;  /* 0x0000001213127221 */ /* 0x000fc80000000000 */
[----:B------:R-:W-:Y:S01]  /*0460*/  FADD R17, R18, R17 ;  /* 0x0000001112117221 */ /* 0x000fe20000000000 */
[----:B------:R-:W-:-:S03]  /*0470*/  IADD3 R13, PT, PT, R13, 0x10, RZ ;  /* 0x000000100d0d7810 */ /* 0x000fc60007ffe0ff */
[----:B------:R-:W-:Y:S01]  /*0480*/  FADD R16, R17, R16 ;  /* 0x0000001011107221 */ /* 0x000fe20000000000 */
[----:B------:R-:W-:-:S03]  /*0490*/  ISETP.NE.AND P1, PT, R13, RZ, PT ;  /* 0x000000ff0d00720c */ /* 0x000fc60003f25270 */
[----:B------:R-:W-:-:S04]  /*04a0*/  FADD R15, R16, R15 ;  /* 0x0000000f100f7221 */ /* 0x000fc80000000000 */
[----:B------:R-:W-:-:S04]  /*04b0*/  FADD R15, R15, R14 ;  /* 0x0000000e0f0f7221 */ /* 0x000fc80000000000 */
[----:B------:R-:W-:Y:S01]  /*04c0*/  FADD R12, R15, R12 ;  /* 0x0000000c0f0c7221 */ /* 0x000fe20000000000 */
[----:B------:R-:W-:-:S03]  /*04d0*/  VIADD R9, R9, 0x10 ;  /* 0x0000001009097836 */ /* 0x000fc60000000000 */
[----:B------:R-:W-:-:S04]  /*04e0*/  FADD R12, R12, R11 ;  /* 0x0000000b0c0c7221 */ /* 0x000fc80000000000 */
[----:B------:R-:W-:Y:S01]  /*04f0*/  FADD R11, R12, R25 ;  /* 0x000000190c0b7221 */ /* 0x000fe20000000000 */
[----:B------:R-:W-:Y:S06]  /*0500*/  @P1 BRA `(.L_x_5) ;  /* 0xfffffffc006c1947 */ /* 0x000fec000383ffff */
.L_x_4:
[----:B------:R-:W-:Y:S05]  /*0510*/  BSYNC.RECONVERGENT B1 ;  /* 0x0000000000017941 */ /* 0x000fea0003800200 */
.L_x_3:
[----:B------:R-:W-:Y:S04]  /*0520*/  BSSY.RECONVERGENT B1, `(.L_x_6) ;  /* 0x0000037000017945 */ /* 0x000fe80003800200 */
[----:B------:R-:W-:Y:S05]  /*0530*/  @!P0 BRA `(.L_x_7) ;  /* 0x0000000000d48947 */ /* 0x000fea0003800000 */
[----:B------:R-:W-:Y:S01]  /*0540*/  ISETP.GE.U32.AND P0, PT, R10, 0x8, PT ;  /* 0x000000080a00780c */ /* 0x000fe20003f06070 */
[----:B------:R-:W-:Y:S01]  /*0550*/  BSSY.RECONVERGENT B2, `(.L_x_8) ;  /* 0x0000017000027945 */ /* 0x000fe20003800200 */
[----:B------:R-:W-:-:S04]  /*0560*/  LOP3.LUT R12, R8, 0x7, RZ, 0xc0, !PT ;  /* 0x00000007080c7812 */ /* 0x000fc800078ec0ff */
[----:B------:R-:W-:-:S07]  /*0570*/  ISETP.NE.AND P1, PT, R12, RZ, PT ;  /* 0x000000ff0c00720c */ /* 0x000fce0003f25270 */
[----:B------:R-:W-:Y:S06]  /*0580*/  @!P0 BRA `(.L_x_9) ;  /* 0x00000000004c8947 */ /* 0x000fec0003800000 */
[----:B------:R-:W0:Y:S02]  /*0590*/  LDC.64 R2, c[0x0][0x380] ;  /* 0x0000e000ff027b82 */ /* 0x000e240000000a00 */
[----:B0-----:R-:W-:-:S05]  /*05a0*/  IMAD.WIDE R2, R9, 0x4, R2 ;  /* 0x0000000409027825 */ /* 0x001fca00078e0202 */
[----:B------:R-:W1:Y:S04]  /*05b0*/  LDG.E R4, desc[UR8][R2.64] ;  /* 0x0000000802047981 */ /* 0x000e68000c1e1900 */
[----:B------:R-:W2:Y:S04]  /*05c0*/  LDG.E R5, desc[UR8][R2.64+0x4] ;  /* 0x0000040802057981 */ /* 0x000ea8000c1e1900 */
[----:B------:R-:W3:Y:S04]  /*05d0*/  LDG.E R13, desc[UR8][R2.64+0x8] ;  /* 0x00000808020d7981 */ /* 0x000ee8000c1e1900 */
[----:B------:R-:W4:Y:S04]  /*05e0*/  LDG.E R15, desc[UR8][R2.64+0xc] ;  /* 0x00000c08020f7981 */ /* 0x000f28000c1e1900 */
[----:B------:R-:W5:Y:S04]  /*05f0*/  LDG.E R17, desc[UR8][R2.64+0x10] ;  /* 0x0000100802117981 */ /* 0x000f68000c1e1900 */
[----:B------:R-:W5:Y:S04]  /*0600*/  LDG.E R19, desc[UR8][R2.64+0x14] ;  /* 0x0000140802137981 */ /* 0x000f68000c1e1900 */
[----:B------:R-:W5:Y:S04]  /*0610*/  LDG.E R21, desc[UR8][R2.64+0x18] ;  /* 0x0000180802157981 */ /* 0x000f68000c1e1900 */
[----:B------:R-:W5:Y:S01]  /*0620*/  LDG.E R23, desc[UR8][R2.64+0x1c] ;  /* 0x00001c0802177981 */ /* 0x000f62000c1e1900 */
[----:B------:R-:W-:-:S02]  /*0630*/  VIADD R9, R9, 0x8 ;  /* 0x0000000809097836 */ /* 0x000fc40000000000 */
[----:B-1----:R-:W-:-:S04]  /*0640*/  FADD R4, R11, R4 ;  /* 0x000000040b047221 */ /* 0x002fc80000000000 */
[----:B--2---:R-:W-:-:S04]  /*0650*/  FADD R4, R4, R5 ;  /* 0x0000000504047221 */ /* 0x004fc80000000000 */
[----:B---3--:R-:W-:-:S04]  /*0660*/  FADD R4, R4, R13 ;  /* 0x0000000d04047221 */ /* 0x008fc80000000000 */
[----:B----4-:R-:W-:-:S04]  /*0670*/  FADD R4, R4, R15 ;  /* 0x0000000f04047221 */ /* 0x010fc80000000000 */
[----:B-----5:R-:W-:-:S04]  /*0680*/  FADD R4, R4, R17 ;  /* 0x0000001104047221 */ /* 0x020fc80000000000 */
[----:B------:R-:W-:-:S04]  /*0690*/  FADD R4, R4, R19 ;  /* 0x0000001304047221 */ /* 0x000fc80000000000 */
[----:B------:R-:W-:-:S04]  /*06a0*/  FADD R4, R4, R21 ;  /* 0x0000001504047221 */ /* 0x000fc80000000000 */
[----:B------:R-:W-:-:S07]  /*06b0*/  FADD R11, R4, R23 ;  /* 0x00000017040b7221 */ /* 0x000fce0000000000 */
.L_x_9:
[----:B------:R-:W-:Y:S05]  /*06c0*/  BSYNC.RECONVERGENT B2 ;  /* 0x0000000000027941 */ /* 0x000fea0003800200 */
.L_x_8:
        /* <DEDUP_REMOVED lines=11> */
[----:B------:R-:W4:Y:S01]  /*0780*/  LDG.E R15, desc[UR8][R2.64+0xc] ;  /* 0x00000c08020f7981 */ /* 0x000f22000c1e1900 */
[----:B------:R-:W-:Y:S01]  /*0790*/  IADD3 R9, PT, PT, R9, 0x4, RZ ;  /* 0x0000000409097810 */ /* 0x000fe20007ffe0ff */
[----:B-1----:R-:W-:-:S04]  /*07a0*/  FADD R4, R11, R4 ;  /* 0x000000040b047221 */ /* 0x002fc80000000000 */
[----:B--2---:R-:W-:-:S04]  /*07b0*/  FADD R4, R4, R5 ;  /* 0x0000000504047221 */ /* 0x004fc80000000000 */
[----:B---3--:R-:W-:-:S04]  /*07c0*/  FADD R4, R4, R13 ;  /* 0x0000000d04047221 */ /* 0x008fc80000000000 */
[----:B----4-:R-:W-:-:S07]  /*07d0*/  FADD R11, R4, R15 ;  /* 0x0000000f040b7221 */ /* 0x010fce0000000000 */
.L_x_11:
[----:B------:R-:W-:Y:S05]  /*07e0*/  BSYNC.RECONVERGENT B2 ;  /* 0x0000000000027941 */ /* 0x000fea0003800200 */
.L_x_10:
[----:B------:R-:W-:Y:S05]  /*07f0*/  @!P1 BRA `(.L_x_7) ;  /* 0x0000000000249947 */ /* 0x000fea0003800000 */
[----:B------:R-:W0:Y:S01]  /*0800*/  LDC.64 R4, c[0x0][0x380] ;  /* 0x0000e000ff047b82 */ /* 0x000e220000000a00 */
[----:B------:R-:W-:-:S07]  /*0810*/  IMAD.MOV R8, RZ, RZ, -R8 ;  /* 0x000000ffff087224 */ /* 0x000fce00078e0a08 */
.L_x_12:
[----:B0-----:R-:W-:-:S06]  /*0820*/  IMAD.WIDE R2, R9, 0x4, R4 ;  /* 0x0000000409027825 */ /* 0x001fcc00078e0204 */
[----:B------:R-:W1:Y:S01]  /*0830*/  LDG.E R2, desc[UR8][R2.64] ;  /* 0x0000000802027981 */ /* 0x000e62000c1e1900 */
[----:B------:R-:W-:Y:S01]  /*0840*/  VIADD R8, R8, 0x1 ;  /* 0x0000000108087836 */ /* 0x000fe20000000000 */
[----:B------:R-:W-:-:S04]  /*0850*/  IADD3 R9, PT, PT, R9, 0x1, RZ ;  /* 0x0000000109097810 */ /* 0x000fc80007ffe0ff */
[----:B------:R-:W-:Y:S01]  /*0860*/  ISETP.NE.AND P0, PT, R8, RZ, PT ;  /* 0x000000ff0800720c */ /* 0x000fe20003f05270 */
[----:B-1----:R-:W-:-:S12]  /*0870*/  FADD R11, R2, R11 ;  /* 0x0000000b020b7221 */ /* 0x002fd80000000000 */
[----:B------:R-:W-:Y:S05]  /*0880*/  @P0 BRA `(.L_x_12) ;  /* 0xfffffffc00e40947 */ /* 0x000fea000383ffff */
.L_x_7:
[----:B------:R-:W-:Y:S05]  /*0890*/  BSYNC.RECONVERGENT B1 ;  /* 0x0000000000017941 */ /* 0x000fea0003800200 */
.L_x_6:
[----:B-1----:R0:W-:Y:S02]  /*08a0*/  STS [R0], R11 ;  /* 0x0000000b00007388 */ /* 0x0021e40000000800 */
.L_x_2:
[----:B------:R-:W-:Y:S05]  /*08b0*/  BSYNC.RECONVERGENT B0 ;  /* 0x0000000000007941 */ /* 0x000fea0003800200 */
.L_x_1:
[----:B------:R-:W-:Y:S01]  /*08c0*/  BAR.SYNC.DEFER_BLOCKING 0x0 ;  /* 0x0000000000007b1d */ /* 0x000fe20000010000 */
[----:B------:R-:W-:Y:S01]  /*08d0*/  UISETP.GE.U32.AND UP0, UPT, UR6, 0x2, UPT ;  /* 0x000000020600788c */ /* 0x000fe2000bf06070 */
[----:B------:R-:W-:-:S08]  /*08e0*/  ISETP.NE.AND P1, PT, R7, RZ, PT ;  /* 0x000000ff0700720c */ /* 0x000fd00003f25270 */
[----:B------:R-:W-:Y:S05]  /*08f0*/  BRA.U !UP0, `(.L_x_13) ;  /* 0x0000000108487547 */ /* 0x000fea000b800000 */
[----:B------:R-:W1:Y:S01]  /*0900*/  S2UR UR5, SR_CgaCtaId ;  /* 0x00000000000579c3 */ /* 0x000e620000008800 */
[----:B------:R-:W-:Y:S01]  /*0910*/  UMOV UR4, 0x400 ;  /* 0x0000040000047882 */ /* 0x000fe20000000000 */
[----:B------:R-:W-:Y:S01]  /*0920*/  IMAD.SHL.U32 R7, R7, 0x2, RZ ;  /* 0x0000000207077824 */ /* 0x000fe200078e00ff */
[----:B-1----:R-:W-:-:S03]  /*0930*/  ULEA UR4, UR5, UR4, 0x18 ;  /* 0x0000000405047291 */ /* 0x002fc6000f8ec0ff */
[----:B------:R-:W-:-:S09]  /*0940*/  UMOV UR5, 0x1 ;  /* 0x0000000100057882 */ /* 0x000fd20000000000 */
.L_x_14:
[----:B-1----:R-:W-:-:S05]  /*0950*/  IMAD R2, R7, UR5, RZ ;  /* 0x0000000507027c24 */ /* 0x002fca000f8e02ff */
[----:B------:R-:W-:-:S13]  /*0960*/  ISETP.GE.U32.AND P0, PT, R2, UR6, PT ;  /* 0x0000000602007c0c */ /* 0x000fda000bf06070 */
[C---:B0-----:R-:W-:Y:S01]  /*0970*/  @!P0 VIADD R0, R2.reuse, UR5 ;  /* 0x0000000502008c36 */ /* 0x041fe20008000000 */
[----:B------:R-:W-:Y:S01]  /*0980*/  @!P0 LEA R2, R2, UR4, 0x2 ;  /* 0x0000000402028c11 */ /* 0x000fe2000f8e10ff */
[----:B------:R-:W-:-:S03]  /*0990*/  USHF.L.U32 UR5, UR5, 0x1, URZ ;  /* 0x0000000105057899 */ /* 0x000fc600080006ff */
[----:B------:R-:W-:Y:S01]  /*09a0*/  @!P0 LEA R0, R0, UR4, 0x2 ;  /* 0x0000000400008c11 */ /* 0x000fe2000f8e10ff */
[----:B------:R-:W-:Y:S01]  /*09b0*/  @!P0 LDS R3, [R2] ;  /* 0x0000000002038984 */ /* 0x000fe20000000800 */
[----:B------:R-:W-:-:S04]  /*09c0*/  UISETP.GE.U32.AND UP0, UPT, UR5, UR6, UPT ;  /* 0x000000060500728c */ /* 0x000fc8000bf06070 */
[----:B------:R-:W0:Y:S02]  /*09d0*/  @!P0 LDS R0, [R0] ;  /* 0x0000000000008984 */ /* 0x000e240000000800 */
[----:B0-----:R-:W-:-:S05]  /*09e0*/  @!P0 FADD R3, R0, R3 ;  /* 0x0000000300038221 */ /* 0x001fca0000000000 */
[----:B------:R1:W-:Y:S01]  /*09f0*/  @!P0 STS [R2], R3 ;  /* 0x0000000302008388 */ /* 0x0003e20000000800 */
[----:B------:R-:W-:Y:S06]  /*0a00*/  BAR.SYNC.DEFER_BLOCKING 0x0 ;  /* 0x0000000000007b1d */ /* 0x000fec0000010000 */
[----:B------:R-:W-:Y:S05]  /*0a10*/  BRA.U !UP0, `(.L_x_14) ;  /* 0xfffffffd08cc7547 */ /* 0x000fea000b83ffff */
.L_x_13:
[----:B------:R-:W-:Y:S05]  /*0a20*/  @P1 EXIT ;  /* 0x000000000000194d */ /* 0x000fea0003800000 */
[----:B------:R-:W2:Y:S01]  /*0a30*/  S2UR UR5, SR_CgaCtaId ;  /* 0x00000000000579c3 */ /* 0x000ea20000008800 */
[----:B------:R-:W-:-:S07]  /*0a40*/  UMOV UR4, 0x400 ;  /* 0x0000040000047882 */ /* 0x000fce0000000000 */
[----:B-1----:R-:W1:Y:S01]  /*0a50*/  LDC.64 R2, c[0x0][0x388] ;  /* 0x0000e200ff027b82 */ /* 0x002e620000000a00 */
[----:B--2---:R-:W-:Y:S01]  /*0a60*/  ULEA UR4, UR5, UR4, 0x18 ;  /* 0x0000000405047291 */ /* 0x004fe2000f8ec0ff */
[----:B-1----:R-:W-:-:S08]  /*0a70*/  IMAD.WIDE.U32 R6, R6, 0x4, R2 ;  /* 0x0000000406067825 */ /* 0x002fd000078e0002 */
[----:B------:R-:W1:Y:S04]  /*0a80*/  LDS R5, [UR4] ;  /* 0x00000004ff057984 */ /* 0x000e680008000800 */
[----:B-1----:R-:W-:Y:S01]  /*0a90*/  STG.E desc[UR8][R6.64], R5 ;  /* 0x0000000506007986 */ /* 0x002fe2000c101908 */
[----:B------:R-:W-:Y:S05]  /*0aa0*/  EXIT ;  /* 0x000000000000794d */ /* 0x000fea0003800000 */
        .weak           $__internal_0_$__cuda_sm3x_div_rn_noftz_f32_slowpath
        .type           $__internal_0_$__cuda_sm3x_div_rn_noftz_f32_slowpath,@function
        .size           $__internal_0_$__cuda_sm3x_div_rn_noftz_f32_slowpath,(.L_x_24 - $__internal_0_$__cuda_sm3x_div_rn_noftz_f32_slowpath)
$__internal_0_$__cuda_sm3x_div_rn_noftz_f32_slowpath:
[----:B------:R-:W-:Y:S01]  /*0ab0*/  SHF.R.U32.HI R8, RZ, 0x17, R3 ;  /* 0x00000017ff087819 */ /* 0x000fe20000011603 */
[--C-:B------:R-:W-:Y:S01]  /*0ac0*/  IMAD.MOV.U32 R10, RZ, RZ, R0.reuse ;  /* 0x000000ffff0a7224 */ /* 0x100fe200078e0000 */
[----:B------:R-:W-:Y:S02]  /*0ad0*/  SHF.R.U32.HI R5, RZ, 0x17, R0 ;  /* 0x00000017ff057819 */ /* 0x000fe40000011600 */
[----:B------:R-:W-:Y:S02]  /*0ae0*/  LOP3.LUT R9, R8, 0xff, RZ, 0xc0, !PT ;  /* 0x000000ff08097812 */ /* 0x000fe400078ec0ff */
[----:B------:R-:W-:Y:S02]  /*0af0*/  LOP3.LUT R8, R5, 0xff, RZ, 0xc0, !PT ;  /* 0x000000ff05087812 */ /* 0x000fe400078ec0ff */
[----:B------:R-:W-:Y:S02]  /*0b00*/  IADD3 R13, PT, PT, R9, -0x1, RZ ;  /* 0xffffffff090d7810 */ /* 0x000fe40007ffe0ff */
[----:B------:R-:W-:Y:S01]  /*0b10*/  MOV R11, R3 ;  /* 0x00000003000b7202 */ /* 0x000fe20000000f00 */
[----:B------:R-:W-:Y:S01]  /*0b20*/  VIADD R12, R8, 0xffffffff ;  /* 0xffffffff080c7836 */ /* 0x000fe20000000000 */
[----:B------:R-:W-:-:S04]  /*0b30*/  ISETP.GT.U32.AND P0, PT, R13, 0xfd, PT ;  /* 0x000000fd0d00780c */ /* 0x000fc80003f04070 */
[----:B------:R-:W-:-:S13]  /*0b40*/  ISETP.GT.U32.OR P0, PT, R12, 0xfd, P0 ;  /* 0x000000fd0c00780c */ /* 0x000fda0000704470 */
[----:B------:R-:W-:Y:S01]  /*0b50*/  @!P0 IMAD.MOV.U32 R5, RZ, RZ, RZ ;  /* 0x000000ffff058224 */ /* 0x000fe200078e00ff */
[----:B------:R-:W-:Y:S06]  /*0b60*/  @!P0 BRA `(.L_x_15) ;  /* 0x00000000005c8947 */ /* 0x000fec0003800000 */
[----:B------:R-:W-:Y:S02]  /*0b70*/  FSETP.GTU.FTZ.AND P0, PT, |R0|, +INF , PT ;  /* 0x7f8000000000780b */ /* 0x000fe40003f1c200 */
[----:B------:R-:W-:-:S04]  /*0b80*/  FSETP.GTU.FTZ.AND P1, PT, |R3|, +INF , PT ;  /* 0x7f8000000300780b */ /* 0x000fc80003f3c200 */
[----:B------:R-:W-:-:S13]  /*0b90*/  PLOP3.LUT P0, PT, P0, P1, PT, 0xf8, 0x8f ;  /* 0x00000000008f781c */ /* 0x000fda0000703f70 */
[----:B------:R-:W-:Y:S05]  /*0ba0*/  @P0 BRA `(.L_x_16) ;  /* 0x0000000400440947 */ /* 0x000fea0003800000 */
[----:B------:R-:W-:-:S13]  /*0bb0*/  LOP3.LUT P0, RZ, R11, 0x7fffffff, R10, 0xc8, !PT ;  /* 0x7fffffff0bff7812 */ /* 0x000fda000780c80a */
[----:B------:R-:W-:Y:S05]  /*0bc0*/  @!P0 BRA `(.L_x_17) ;  /* 0x0000000400348947 */ /* 0x000fea0003800000 */
[C---:B------:R-:W-:Y:S02]  /*0bd0*/  FSETP.NEU.FTZ.AND P2, PT, |R0|.reuse, +INF , PT ;  /* 0x7f8000000000780b */ /* 0x040fe40003f5d200 */
[----:B------:R-:W-:Y:S02]  /*0be0*/  FSETP.NEU.FTZ.AND P1, PT, |R3|, +INF , PT ;  /* 0x7f8000000300780b */ /* 0x000fe40003f3d200 */
[----:B------:R-:W-:-:S11]  /*0bf0*/  FSETP.NEU.FTZ.AND P0, PT, |R0|, +INF , PT ;  /* 0x7f8000000000780b */ /* 0x000fd60003f1d200 */
[----:B------:R-:W-:Y:S05]  /*0c00*/  @!P1 BRA !P2, `(.L_x_17) ;  /* 0x0000000400249947 */ /* 0x000fea0005000000 */
[----:B------:R-:W-:-:S04]  /*0c10*/  LOP3.LUT P2, RZ, R10, 0x7fffffff, RZ, 0xc0, !PT ;  /* 0x7fffffff0aff7812 */ /* 0x000fc8000784c0ff */
[----:B------:R-:W-:-:S13]  /*0c20*/  PLOP3.LUT P1, PT, P1, P2, PT, 0x2f, 0xf2 ;  /* 0x0000000000f2781c */ /* 0x000fda0000f24577 */
[----:B------:R-:W-:Y:S05]  /*0c30*/  @P1 BRA `(.L_x_18) ;  /* 0x0000000400101947 */ /* 0x000fea0003800000 */
[----:B------:R-:W-:-:S04]  /*0c40*/  LOP3.LUT P1, RZ, R11, 0x7fffffff, RZ, 0xc0, !PT ;  /* 0x7fffffff0bff7812 */ /* 0x000fc8000782c0ff */
[----:B------:R-:W-:-:S13]  /*0c50*/  PLOP3.LUT P0, PT, P0, P1, PT, 0x2f, 0xf2 ;  /* 0x0000000000f2781c */ /* 0x000fda0000702577 */
[----:B------:R-:W-:Y:S05]  /*0c60*/  @P0 BRA `(.L_x_19) ;  /* 0x0000000000f80947 */ /* 0x000fea0003800000 */
[----:B------:R-:W-:Y:S02]  /*0c70*/  ISETP.GE.AND P0, PT, R12, RZ, PT ;  /* 0x000000ff0c00720c */ /* 0x000fe40003f06270 */
[----:B------:R-:W-:-:S11]  /*0c80*/  ISETP.GE.AND P1, PT, R13, RZ, PT ;  /* 0x000000ff0d00720c */ /* 0x000fd60003f26270 */
[----:B------:R-:W-:Y:S01]  /*0c90*/  @P0 IMAD.MOV.U32 R5, RZ, RZ, RZ ;  /* 0x000000ffff050224 */ /* 0x000fe200078e00ff */
[----:B------:R-:W-:Y:S01]  /*0ca0*/  @!P0 MOV R5, 0xffffffc0 ;  /* 0xffffffc000058802 */ /* 0x000fe20000000f00 */
[----:B------:R-:W-:Y:S01]  /*0cb0*/  @!P0 FFMA R10, R0, 1.84467440737095516160e+19, RZ ;  /* 0x5f800000000a8823 */ /* 0x000fe200000000ff */
[----:B------:R-:W-:-:S03]  /*0cc0*/  @!P1 FFMA R11, R3, 1.84467440737095516160e+19, RZ ;  /* 0x5f800000030b9823 */ /* 0x000fc600000000ff */
[----:B------:R-:W-:-:S07]  /*0cd0*/  @!P1 VIADD R5, R5, 0x40 ;  /* 0x0000004005059836 */ /* 0x000fce0000000000 */
.L_x_15:
[----:B------:R-:W-:Y:S02]  /*0ce0*/  LEA R0, R9, 0xc0800000, 0x17 ;  /* 0xc080000009007811 */ /* 0x000fe400078eb8ff */
[----:B------:R-:W-:-:S03]  /*0cf0*/  IADD3 R8, PT, PT, R8, -0x7f, RZ ;  /* 0xffffff8108087810 */ /* 0x000fc60007ffe0ff */
[----:B------:R-:W-:Y:S02]  /*0d00*/  IMAD.IADD R11, R11, 0x1, -R0 ;  /* 0x000000010b0b7824 */ /* 0x000fe400078e0a00 */
[C---:B------:R-:W-:Y:S01]  /*0d10*/  IMAD R0, R8.reuse, -0x800000, R10 ;  /* 0xff80000008007824 */ /* 0x040fe200078e020a */
[----:B------:R-:W-:Y:S01]  /*0d20*/  IADD3 R8, PT, PT, R8, 0x7f, -R9 ;  /* 0x0000007f08087810 */ /* 0x000fe20007ffe809 */
[----:B------:R-:W0:Y:S01]  /*0d30*/  MUFU.RCP R3, R11 ;  /* 0x0000000b00037308 */ /* 0x000e220000001000 */
[----:B------:R-:W-:-:S03]  /*0d40*/  FADD.FTZ R13, -R11, -RZ ;  /* 0x800000ff0b0d7221 */ /* 0x000fc60000010100 */
[----:B------:R-:W-:Y:S02]  /*0d50*/  IMAD.IADD R8, R8, 0x1, R5 ;  /* 0x0000000108087824 */ /* 0x000fe400078e0205 */
[----:B0-----:R-:W-:-:S04]  /*0d60*/  FFMA R12, R3, R13, 1 ;  /* 0x3f800000030c7423 */ /* 0x001fc8000000000d */
[----:B------:R-:W-:-:S04]  /*0d70*/  FFMA R12, R3, R12, R3 ;  /* 0x0000000c030c7223 */ /* 0x000fc80000000003 */
[----:B------:R-:W-:-:S04]  /*0d80*/  FFMA R3, R0, R12, RZ ;  /* 0x0000000c00037223 */ /* 0x000fc800000000ff */
[----:B------:R-:W-:-:S04]  /*0d90*/  FFMA R10, R13, R3, R0 ;  /* 0x000000030d0a7223 */ /* 0x000fc80000000000 */
[----:B------:R-:W-:-:S04]  /*0da0*/  FFMA R15, R12, R10, R3 ;  /* 0x0000000a0c0f7223 */ /* 0x000fc80000000003 */
[----:B------:R-:W-:-:S04]  /*0db0*/  FFMA R10, R13, R15, R0 ;  /* 0x0000000f0d0a7223 */ /* 0x000fc80000000000 */
[----:B------:R-:W-:-:S05]  /*0dc0*/  FFMA R0, R12, R10, R15 ;  /* 0x0000000a0c007223 */ /* 0x000fca000000000f */
[----:B------:R-:W-:-:S04]  /*0dd0*/  SHF.R.U32.HI R3, RZ, 0x17, R0 ;  /* 0x00000017ff037819 */ /* 0x000fc80000011600 */
[----:B------:R-:W-:-:S05]  /*0de0*/  LOP3.LUT R3, R3, 0xff, RZ, 0xc0, !PT ;  /* 0x000000ff03037812 */ /* 0x000fca00078ec0ff */
[----:B------:R-:W-:-:S05]  /*0df0*/  IMAD.IADD R9, R3, 0x1, R8 ;  /* 0x0000000103097824 */ /* 0x000fca00078e0208 */
[----:B------:R-:W-:-:S04]  /*0e00*/  IADD3 R3, PT, PT, R9, -0x1, RZ ;  /* 0xffffffff09037810 */ /* 0x000fc80007ffe0ff */
[----:B------:R-:W-:-:S13]  /*0e10*/  ISETP.GE.U32.AND P0, PT, R3, 0xfe, PT ;  /* 0x000000fe0300780c */ /* 0x000fda0003f06070 */
[----:B------:R-:W-:Y:S05]  /*0e20*/  @!P0 BRA `(.L_x_20) ;  /* 0x0000000000808947 */ /* 0x000fea0003800000 */
[----:B------:R-:W-:-:S13]  /*0e30*/  ISETP.GT.AND P0, PT, R9, 0xfe, PT ;  /* 0x000000fe0900780c */ /* 0x000fda0003f04270 */
[----:B------:R-:W-:Y:S05]  /*0e40*/  @P0 BRA `(.L_x_21) ;  /* 0x00000000006c0947 */ /* 0x000fea0003800000 */
[----:B------:R-:W-:-:S13]  /*0e50*/  ISETP.GE.AND P0, PT, R9, 0x1, PT ;  /* 0x000000010900780c */ /* 0x000fda0003f06270 */
[----:B------:R-:W-:Y:S05]  /*0e60*/  @P0 BRA `(.L_x_22) ;  /* 0x0000000000980947 */ /* 0x000fea0003800000 */
[----:B------:R-:W-:Y:S02]  /*0e70*/  ISETP.GE.AND P0, PT, R9, -0x18, PT ;  /* 0xffffffe80900780c */ /* 0x000fe40003f06270 */
[----:B------:R-:W-:-:S11]  /*0e80*/  LOP3.LUT R0, R0, 0x80000000, RZ, 0xc0, !PT ;  /* 0x8000000000007812 */ /* 0x000fd600078ec0ff */
[----:B------:R-:W-:Y:S05]  /*0e90*/  @!P0 BRA `(.L_x_22) ;  /* 0x00000000008c8947 */ /* 0x000fea0003800000 */
[CCC-:B------:R-:W-:Y:S01]  /*0ea0*/  FFMA.RZ R3, R12.reuse, R10.reuse, R15.reuse ;  /* 0x0000000a0c037223 */ /* 0x1c0fe2000000c00f */
[CCC-:B------:R-:W-:Y:S01]  /*0eb0*/  FFMA.RM R8, R12.reuse, R10.reuse, R15.reuse ;  /* 0x0000000a0c087223 */ /* 0x1c0fe2000000400f */
[C---:B------:R-:W-:Y:S02]  /*0ec0*/  ISETP.NE.AND P2, PT, R9.reuse, RZ, PT ;  /* 0x000000ff0900720c */ /* 0x040fe40003f45270 */
[----:B------:R-:W-:Y:S02]  /*0ed0*/  ISETP.NE.AND P1, PT, R9, RZ, PT ;  /* 0x000000ff0900720c */ /* 0x000fe40003f25270 */
[----:B------:R-:W-:Y:S01]  /*0ee0*/  LOP3.LUT R5, R3, 0x7fffff, RZ, 0xc0, !PT ;  /* 0x007fffff03057812 */ /* 0x000fe200078ec0ff */
[----:B------:R-:W-:Y:S01]  /*0ef0*/  FFMA.RP R3, R12, R10, R15 ;  /* 0x0000000a0c037223 */ /* 0x000fe2000000800f */
[----:B------:R-:W-:Y:S02]  /*0f00*/  VIADD R10, R9, 0x20 ;  /* 0x00000020090a7836 */ /* 0x000fe40000000000 */
[----:B------:R-:W-:Y:S01]  /*0f10*/  LOP3.LUT R5, R5, 0x800000, RZ, 0xfc, !PT ;  /* 0x0080000005057812 */ /* 0x000fe200078efcff */
[----:B------:R-:W-:Y:S01]  /*0f20*/  IMAD.MOV R9, RZ, RZ, -R9 ;  /* 0x000000ffff097224 */ /* 0x000fe200078e0a09 */
[----:B------:R-:W-:-:S02]  /*0f30*/  FSETP.NEU.FTZ.AND P0, PT, R3, R8, PT ;  /* 0x000000080300720b */ /* 0x000fc40003f1d000 */
[----:B------:R-:W-:Y:S02]  /*0f40*/  SHF.L.U32 R10, R5, R10, RZ ;  /* 0x0000000a050a7219 */ /* 0x000fe400000006ff */
[----:B------:R-:W-:Y:S02]  /*0f50*/  SEL R8, R9, RZ, P2 ;  /* 0x000000ff09087207 */ /* 0x000fe40001000000 */
[----:B------:R-:W-:Y:S02]  /*0f60*/  ISETP.NE.AND P1, PT, R10, RZ, P1 ;  /* 0x000000ff0a00720c */ /* 0x000fe40000f25270 */
[----:B------:R-:W-:Y:S02]  /*0f70*/  SHF.R.U32.HI R8, RZ, R8, R5 ;  /* 0x00000008ff087219 */ /* 0x000fe40000011605 */
[----:B------:R-:W-:Y:S02]  /*0f80*/  PLOP3.LUT P0, PT, P0, P1, PT, 0xf8, 0x8f ;  /* 0x00000000008f781c */ /* 0x000fe40000703f70 */
[----:B------:R-:W-:-:S02]  /*0f90*/  SHF.R.U32.HI R10, RZ, 0x1, R8 ;  /* 0x00000001ff0a7819 */ /* 0x000fc40000011608 */
[----:B------:R-:W-:-:S04]  /*0fa0*/  SEL R3, RZ, 0x1, !P0 ;  /* 0x00000001ff037807 */ /* 0x000fc80004000000 */
[----:B------:R-:W-:-:S04]  /*0fb0*/  LOP3.LUT R3, R3, 0x1, R10, 0xf8, !PT ;  /* 0x0000000103037812 */ /* 0x000fc800078ef80a */
[----:B------:R-:W-:-:S04]  /*0fc0*/  LOP3.LUT R3, R3, R8, RZ, 0xc0, !PT ;  /* 0x0000000803037212 */ /* 0x000fc800078ec0ff */
[----:B------:R-:W-:-:S04]  /*0fd0*/  IADD3 R3, PT, PT, R10, R3, RZ ;  /* 0x000000030a037210 */ /* 0x000fc80007ffe0ff */
[----:B------:R-:W-:Y:S01]  /*0fe0*/  LOP3.LUT R0, R3, R0, RZ, 0xfc, !PT ;  /* 0x0000000003007212 */ /* 0x000fe200078efcff */
[----:B------:R-:W-:Y:S06]  /*0ff0*/  BRA `(.L_x_22) ;  /* 0x0000000000347947 */ /* 0x000fec0003800000 */
.L_x_21:
[----:B------:R-:W-:-:S04]  /*1000*/  LOP3.LUT R0, R0, 0x80000000, RZ, 0xc0, !PT ;  /* 0x8000000000007812 */ /* 0x000fc800078ec0ff */
[----:B------:R-:W-:Y:S01]  /*1010*/  LOP3.LUT R0, R0, 0x7f800000, RZ, 0xfc, !PT ;  /* 0x7f80000000007812 */ /* 0x000fe200078efcff */
[----:B------:R-:W-:Y:S06]  /*1020*/  BRA `(.L_x_22) ;  /* 0x0000000000287947 */ /* 0x000fec0003800000 */
.L_x_20:
[----:B------:R-:W-:Y:S01]  /*1030*/  IMAD R0, R8, 0x800000, R0 ;  /* 0x0080000008007824 */ /* 0x000fe200078e0200 */
[----:B------:R-:W-:Y:S06]  /*1040*/  BRA `(.L_x_22) ;  /* 0x0000000000207947 */ /* 0x000fec0003800000 */
.L_x_19:
[----:B------:R-:W-:-:S04]  /*1050*/  LOP3.LUT R0, R11, 0x80000000, R10, 0x48, !PT ;  /* 0x800000000b007812 */ /* 0x000fc800078e480a */
[----:B------:R-:W-:Y:S01]  /*1060*/  LOP3.LUT R0, R0, 0x7f800000, RZ, 0xfc, !PT ;  /* 0x7f80000000007812 */ /* 0x000fe200078efcff */
[----:B------:R-:W-:Y:S06]  /*1070*/  BRA `(.L_x_22) ;  /* 0x0000000000147947 */ /* 0x000fec0003800000 */
.L_x_18:
[----:B------:R-:W-:Y:S01]  /*1080*/  LOP3.LUT R0, R11, 0x80000000, R10, 0x48, !PT ;  /* 0x800000000b007812 */ /* 0x000fe200078e480a */
[----:B------:R-:W-:Y:S06]  /*1090*/  BRA `(.L_x_22) ;  /* 0x00000000000c7947 */ /* 0x000fec0003800000 */
.L_x_17:
[----:B------:R-:W0:Y:S01]  /*10a0*/  MUFU.RSQ R0, -QNAN ;  /* 0xffc0000000007908 */ /* 0x000e220000001400 */
[----:B------:R-:W-:Y:S05]  /*10b0*/  BRA `(.L_x_22) ;  /* 0x0000000000047947 */ /* 0x000fea0003800000 */
.L_x_16:
[----:B------:R-:W-:-:S07]  /*10c0*/  FADD.FTZ R0, R0, R3 ;  /* 0x0000000300007221 */ /* 0x000fce0000010000 */
.L_x_22:
[----:B------:R-:W-:-:S04]  /*10d0*/  HFMA2 R5, -RZ, RZ, 0, 0 ;  /* 0x00000000ff057431 */ /* 0x000fc800000001ff */
[----:B0-----:R-:W-:Y:S05]  /*10e0*/  RET.REL.NODEC R4 `(_Z7sum_vecPfS_i) ;  /* 0xffffffec04c47950 */ /* 0x001fea0003c3ffff */
.L_x_23:
[----:B------:R-:W-:-:S00]  /*10f0*/  BRA `(.L_x_23) ;  /* 0xfffffffc00fc7947 */ /* 0x000fc0000383ffff */
[----:B------:R-:W-:-:S00]  /*1100*/  NOP ;  /* 0x0000000000007918 */ /* 0x000fc00000000000 */
[----:B------:R-:W-:-:S00]  /*1110*/  NOP ;  /* 0x0000000000007918 */ /* 0x000fc00000000000 */
[----:B------:R-:W-:-:S00]  /*1120*/  NOP ;  /* 0x0000000000007918 */ /* 0x000fc00000000000 */
[----:B------:R-:W-:-:S00]  /*1130*/  NOP ;  /* 0x0000000000007918 */ /* 0x000fc00000000000 */
[----:B------:R-:W-:-:S00]  /*1140*/  NOP ;  /* 0x0000000000007918 */ /* 0x000fc00000000000 */
[----:B------:R-:W-:-:S00]  /*1150*/  NOP ;  /* 0x0000000000007918 */ /* 0x000fc00000000000 */
[----:B------:R-:W-:-:S00]  /*1160*/  NOP ;  /* 0x0000000000007918 */ /* 0x000fc00000000000 */
[----:B------:R-:W-:-:S00]  /*1170*/  NOP ;  /* 0x0000000000007918 */ /* 0x000fc00000000000 */
.L_x_24:


//--------------------- .nv.shared._Z7sum_vecPfS_i --------------------------
	.section	.nv.shared._Z7sum_vecPfS_i,"aw",@nobits
	.sectionflags	@""
	.align	4
.nv.shared._Z7sum_vecPfS_i:
	.zero		2048


//--------------------- .nv.shared.reserved.0     --------------------------
	.section	.nv.shared.reserved.0,"aw",@nobits
	.weak		__nv_reservedSMEM_offset_0_alias
	.size		__nv_reservedSMEM_offset_0_alias, 0, 64
	.other		__nv_reservedSMEM_offset_0_alias,@"STO_CUDA_RESERVED_SHARED STV_DEFAULT"
__nv_reservedSMEM_offset_0_alias:
	.zero		0
	.zero		64


//--------------------- .nv.constant0._Z7sum_vecPfS_i --------------------------
	.section	.nv.constant0._Z7sum_vecPfS_i,"a",@progbits
	.sectionflags	@""
	.align	4
.nv.constant0._Z7sum_vecPfS_i:
	.zero		916


//--------------------- SYMBOLS --------------------------

	.type		.nv.reservedSmem.offset0,@object
	.size		.nv.reservedSmem.offset0,0x4
	.type		.nv.reservedSmem.cap,@object
	.size		.nv.reservedSmem.cap,0x4
